//
// Generated by NVIDIA NVVM Compiler
//
// Compiler Build ID: CL-36424714
// Cuda compilation tools, release 13.0, V13.0.88
// Based on NVVM 20.0.0
//

.version 9.0
.target sm_100
.address_size 64

	// .globl	_Z15matrix_multiplyPiS_S_
// _ZZ15matrix_multiplyPiS_S_E1p has been demoted

.visible .entry _Z15matrix_multiplyPiS_S_(
	.param .u64 .ptr .align 1 _Z15matrix_multiplyPiS_S__param_0,
	.param .u64 .ptr .align 1 _Z15matrix_multiplyPiS_S__param_1,
	.param .u64 .ptr .align 1 _Z15matrix_multiplyPiS_S__param_2
)
{
	.reg .pred 	%p<2>;
	.reg .b32 	%r<34>;
	.reg .b64 	%rd<13>;
	// demoted variable
	.shared .align 4 .b8 _ZZ15matrix_multiplyPiS_S_E1p[2000];
	ld.param.u64 	%rd2, [_Z15matrix_multiplyPiS_S__param_0];
	ld.param.u64 	%rd3, [_Z15matrix_multiplyPiS_S__param_1];
	ld.param.u64 	%rd4, [_Z15matrix_multiplyPiS_S__param_2];
	cvta.to.global.u64 	%rd5, %rd3;
	cvta.to.global.u64 	%rd6, %rd2;
	cvta.to.global.u64 	%rd7, %rd4;
	mov.u32 	%r10, %ctaid.x;
	mov.u32 	%r11, %ctaid.y;
	mov.u32 	%r12, %tid.x;
	mul.lo.s32 	%r13, %r11, 500;
	add.s32 	%r14, %r13, %r10;
	mul.wide.u32 	%rd8, %r14, 4;
	add.s64 	%rd1, %rd7, %rd8;
	mov.b32 	%r15, 0;
	st.global.u32 	[%rd1], %r15;
	add.s32 	%r16, %r13, %r12;
	mul.wide.u32 	%rd9, %r16, 4;
	add.s64 	%rd10, %rd6, %rd9;
	ld.global.u32 	%r17, [%rd10];
	mad.lo.s32 	%r18, %r12, 500, %r10;
	mul.wide.u32 	%rd11, %r18, 4;
	add.s64 	%rd12, %rd5, %rd11;
	ld.global.u32 	%r19, [%rd12];
	mul.lo.s32 	%r20, %r19, %r17;
	shl.b32 	%r21, %r12, 2;
	mov.u32 	%r22, _ZZ15matrix_multiplyPiS_S_E1p;
	add.s32 	%r23, %r22, %r21;
	st.shared.u32 	[%r23], %r20;
	bar.sync 	0;
	ld.global.u32 	%r33, [%rd1];
	add.s32 	%r31, %r22, 8;
	mov.b32 	%r32, 8;
$L__BB0_1:
	ld.shared.u32 	%r24, [%r31+-8];
	add.s32 	%r25, %r24, %r33;
	ld.shared.u32 	%r26, [%r31+-4];
	add.s32 	%r27, %r26, %r25;
	ld.shared.u32 	%r28, [%r31];
	add.s32 	%r29, %r28, %r27;
	ld.shared.u32 	%r30, [%r31+4];
	add.s32 	%r33, %r30, %r29;
	add.s32 	%r32, %r32, 16;
	add.s32 	%r31, %r31, 16;
	setp.ne.s32 	%p1, %r32, 2008;
	@%p1 bra 	$L__BB0_1;
	st.global.u32 	[%rd1], %r33;
	ret;

}


// ===== COMPILED SASS (sm_100) =====

	.target	sm_100

	.elftype	@"ET_EXEC"


//--------------------- .note.nv.tkinfo           --------------------------
	.section	.note.nv.tkinfo,"",@"SHT_NOTE"
	.sectionflags	@"SHF_NOTE_NV_TKINFO"
	.tkinfo
        /*0018*/ 	.word	0x00000002
        /*0030*/ 	.string	""
        /*0030*/ 	.string	"ptxas"
        /*0030*/ 	.string	"Cuda compilation tools, release 13.0, V13.0.88"
        /*0030*/ 	.string	"Build cuda_13.0.r13.0/compiler.36424714_0"
        /*0030*/ 	.string	"-arch sm_100 -m 64 "



//--------------------- .note.nv.cuinfo           --------------------------
	.section	.note.nv.cuinfo,"",@"SHT_NOTE"
	.sectionflags	@"SHF_NOTE_NV_CUINFO"
        /*0018*/ 	.short	0x0002
        /*001a*/ 	.short	0x0064
        /*001c*/ 	.short	0x0082
	.zero		2


//--------------------- .nv.info                  --------------------------
	.section	.nv.info,"",@"SHT_CUDA_INFO"
	.align	4


	//----- nvinfo : EIATTR_REGCOUNT
	.align		4
        /*0000*/ 	.byte	0x04, 0x2f
        /*0002*/ 	.short	(.L_1 - .L_0)
	.align		4
.L_0:
        /*0004*/ 	.word	index@(_Z15matrix_multiplyPiS_S_)
        /*0008*/ 	.word	0x0000001c


	//----- nvinfo : EIATTR_FRAME_SIZE
	.align		4
.L_1:
        /*000c*/ 	.byte	0x04, 0x11
        /*000e*/ 	.short	(.L_3 - .L_2)
	.align		4
.L_2:
        /*0010*/ 	.word	index@(_Z15matrix_multiplyPiS_S_)
        /*0014*/ 	.word	0x00000000


	//----- nvinfo : EIATTR_MIN_STACK_SIZE
	.align		4
.L_3:
        /*0018*/ 	.byte	0x04, 0x12
        /*001a*/ 	.short	(.L_5 - .L_4)
	.align		4
.L_4:
        /*001c*/ 	.word	index@(_Z15matrix_multiplyPiS_S_)
        /*0020*/ 	.word	0x00000000
.L_5:


//--------------------- .nv.compat                --------------------------
	.section	.nv.compat,"",@"SHT_CUDA_COMPAT_INFO"
	.align	4
        /*0000*/ 	.byte	0x02, 0x09, 0x00, 0x00, 0x02, 0x02, 0x01, 0x00, 0x02, 0x05, 0x05, 0x00, 0x03, 0x07, 0x01, 0x01
        /*0010*/ 	.byte	0x02, 0x03, 0x00, 0x00, 0x02, 0x06, 0x01, 0x00, 0x04, 0x0b, 0x08, 0x00, 0x09, 0x00, 0x00, 0x00
        /*0020*/ 	.byte	0x00, 0x00, 0x00, 0x00


//--------------------- .nv.info._Z15matrix_multiplyPiS_S_ --------------------------
	.section	.nv.info._Z15matrix_multiplyPiS_S_,"",@"SHT_CUDA_INFO"
	.sectionflags	@""
	.align	4


	//----- nvinfo : EIATTR_CUDA_API_VERSION
	.align		4
        /*0000*/ 	.byte	0x04, 0x37
        /*0002*/ 	.short	(.L_7 - .L_6)
.L_6:
        /*0004*/ 	.word	0x00000082


	//----- nvinfo : EIATTR_KPARAM_INFO
	.align		4
.L_7:
        /*0008*/ 	.byte	0x04, 0x17
        /*000a*/ 	.short	(.L_9 - .L_8)
.L_8:
        /*000c*/ 	.word	0x00000000
        /*0010*/ 	.short	0x0002
        /*0012*/ 	.short	0x0010
        /*0014*/ 	.byte	0x00, 0xf5, 0x21, 0x00


	//----- nvinfo : EIATTR_KPARAM_INFO
	.align		4
.L_9:
        /*0018*/ 	.byte	0x04, 0x17
        /*001a*/ 	.short	(.L_11 - .L_10)
.L_10:
        /*001c*/ 	.word	0x00000000
        /*0020*/ 	.short	0x0001
        /*0022*/ 	.short	0x0008
        /*0024*/ 	.byte	0x00, 0xf5, 0x21, 0x00


	//----- nvinfo : EIATTR_KPARAM_INFO
	.align		4
.L_11:
        /*0028*/ 	.byte	0x04, 0x17
        /*002a*/ 	.short	(.L_13 - .L_12)
.L_12:
        /*002c*/ 	.word	0x00000000
        /*0030*/ 	.short	0x0000
        /*0032*/ 	.short	0x0000
        /*0034*/ 	.byte	0x00, 0xf5, 0x21, 0x00


	//----- nvinfo : EIATTR_SPARSE_MMA_MASK
	.align		4
.L_13:
        /*0038*/ 	.byte	0x03, 0x50
        /*003a*/ 	.short	0x0000


	//----- nvinfo : EIATTR_MAXREG_COUNT
	.align		4
        /*003c*/ 	.byte	0x03, 0x1b
        /*003e*/ 	.short	0x00ff


	//----- nvinfo : EIATTR_NUM_BARRIERS
	.align		4
        /*0040*/ 	.byte	0x02, 0x4c
        /*0042*/ 	.byte	0x01
	.zero		1


	//----- nvinfo : EIATTR_MERCURY_ISA_VERSION
	.align		4
        /*0044*/ 	.byte	0x03, 0x5f
        /*0046*/ 	.short	0x0101


	//----- nvinfo : EIATTR_VRC_CTA_INIT_COUNT
	.align		4
        /*0048*/ 	.byte	0x02, 0x4a
	.zero		1
	.zero		1


	//----- nvinfo : EIATTR_EXIT_INSTR_OFFSETS
	.align		4
        /*004c*/ 	.byte	0x04, 0x1c
        /*004e*/ 	.short	(.L_15 - .L_14)


	//   ....[0]....
.L_14:
        /*0050*/ 	.word	0x00000840


	//----- nvinfo : EIATTR_CBANK_PARAM_SIZE
	.align		4
.L_15:
        /*0054*/ 	.byte	0x03, 0x19
        /*0056*/ 	.short	0x0018


	//----- nvinfo : EIATTR_PARAM_CBANK
	.align		4
        /*0058*/ 	.byte	0x04, 0x0a
        /*005a*/ 	.short	(.L_17 - .L_16)
	.align		4
.L_16:
        /*005c*/ 	.word	index@(.nv.constant0._Z15matrix_multiplyPiS_S_)
        /*0060*/ 	.short	0x0380
        /*0062*/ 	.short	0x0018


	//----- nvinfo : EIATTR_SW_WAR
	.align		4
.L_17:
        /*0064*/ 	.byte	0x04, 0x36
        /*0066*/ 	.short	(.L_19 - .L_18)
.L_18:
        /*0068*/ 	.word	0x00000008
.L_19:


//--------------------- .nv.callgraph             --------------------------
	.section	.nv.callgraph,"",@"SHT_CUDA_CALLGRAPH"
	.align	4
	.sectionentsize	8
	.align		4
        /*0000*/ 	.word	0x00000000
	.align		4
        /*0004*/ 	.word	0xffffffff
	.align		4
        /*0008*/ 	.word	0x00000000
	.align		4
        /*000c*/ 	.word	0xfffffffe
	.align		4
        /*0010*/ 	.word	0x00000000
	.align		4
        /*0014*/ 	.word	0xfffffffd
	.align		4
        /*0018*/ 	.word	0x00000000
	.align		4
        /*001c*/ 	.word	0xfffffffc


//--------------------- .text._Z15matrix_multiplyPiS_S_ --------------------------
	.section	.text._Z15matrix_multiplyPiS_S_,"ax",@progbits
	.align	128
        .global         _Z15matrix_multiplyPiS_S_
        .type           _Z15matrix_multiplyPiS_S_,@function
        .size           _Z15matrix_multiplyPiS_S_,(.L_x_2 - _Z15matrix_multiplyPiS_S_)
        .other          _Z15matrix_multiplyPiS_S_,@"STO_CUDA_ENTRY STV_DEFAULT"
_Z15matrix_multiplyPiS_S_:
.text._Z15matrix_multiplyPiS_S_:
[----:B------:R-:W-:Y:S01]  /*0000*/  LDC R1, c[0x0][0x37c] ;  /* 0x0000df00ff017b82 */ /* 0x000fe20000000800 */
[----:B------:R-:W0:Y:S07]  /*0010*/  S2R R13, SR_CTAID.X ;  /* 0x00000000000d7919 */ /* 0x000e2e0000002500 */
[----:B------:R-:W1:Y:S01]  /*0020*/  LDC.64 R2, c[0x0][0x390] ;  /* 0x0000e400ff027b82 */ /* 0x000e620000000a00 */
[----:B------:R-:W2:Y:S01]  /*0030*/  LDCU.64 UR6, c[0x0][0x358] ;  /* 0x00006b00ff0677ac */ /* 0x000ea20008000a00 */
[----:B------:R-:W0:Y:S01]  /*0040*/  S2R R0, SR_CTAID.Y ;  /* 0x0000000000007919 */ /* 0x000e220000002600 */
[----:B------:R-:W3:Y:S05]  /*0050*/  S2R R8, SR_TID.X ;  /* 0x0000000000087919 */ /* 0x000eea0000002100 */
[----:B------:R-:W4:Y:S08]  /*0060*/  LDC.64 R4, c[0x0][0x380] ;  /* 0x0000e000ff047b82 */ /* 0x000f300000000a00 */
[----:B------:R-:W2:Y:S01]  /*0070*/  LDC.64 R6, c[0x0][0x388] ;  /* 0x0000e200ff067b82 */ /* 0x000ea20000000a00 */
[----:B0-----:R-:W-:-:S02]  /*0080*/  IMAD R9, R0, 0x1f4, R13 ;  /* 0x000001f400097824 */ /* 0x001fc400078e020d */
[----:B---3--:R-:W-:Y:S02]  /*0090*/  IMAD R11, R0, 0x1f4, R8 ;  /* 0x000001f4000b7824 */ /* 0x008fe400078e0208 */
[----:B------:R-:W-:Y:S02]  /*00a0*/  IMAD R13, R8, 0x1f4, R13 ;  /* 0x000001f4080d7824 */ /* 0x000fe400078e020d */
[----:B-1----:R-:W-:-:S04]  /*00b0*/  IMAD.WIDE.U32 R2, R9, 0x4, R2 ;  /* 0x0000000409027825 */ /* 0x002fc800078e0002 */
[----:B----4-:R-:W-:Y:S01]  /*00c0*/  IMAD.WIDE.U32 R4, R11, 0x4, R4 ;  /* 0x000000040b047825 */ /* 0x010fe200078e0004 */
[----:B--2---:R0:W-:Y:S03]  /*00d0*/  STG.E desc[UR6][R2.64], RZ ;  /* 0x000000ff02007986 */ /* 0x0041e6000c101906 */
[----:B------:R-:W-:Y:S02]  /*00e0*/  IMAD.WIDE.U32 R6, R13, 0x4, R6 ;  /* 0x000000040d067825 */ /* 0x000fe400078e0006 */
[----:B------:R-:W2:Y:S04]  /*00f0*/  LDG.E R4, desc[UR6][R4.64] ;  /* 0x0000000604047981 */ /* 0x000ea8000c1e1900 */
[----:B------:R-:W2:Y:S01]  /*0100*/  LDG.E R7, desc[UR6][R6.64] ;  /* 0x0000000606077981 */ /* 0x000ea2000c1e1900 */
[----:B------:R-:W1:Y:S01]  /*0110*/  S2UR UR5, SR_CgaCtaId ;  /* 0x00000000000579c3 */ /* 0x000e620000008800 */
[----:B------:R-:W-:-:S02]  /*0120*/  UMOV UR4, 0x400 ;  /* 0x0000040000047882 */ /* 0x000fc40000000000 */
[----:B-1----:R-:W-:-:S06]  /*0130*/  ULEA UR4, UR5, UR4, 0x18 ;  /* 0x0000000405047291 */ /* 0x002fcc000f8ec0ff */
[----:B------:R-:W-:Y:S01]  /*0140*/  LEA R9, R8, UR4, 0x2 ;  /* 0x0000000408097c11 */ /* 0x000fe2000f8e10ff */
[----:B--2---:R-:W-:-:S05]  /*0150*/  IMAD R0, R4, R7, RZ ;  /* 0x0000000704007224 */ /* 0x004fca00078e02ff */
[----:B------:R0:W-:Y:S01]  /*0160*/  STS [R9], R0 ;  /* 0x0000000009007388 */ /* 0x0001e20000000800 */
[----:B------:R-:W-:Y:S06]  /*0170*/  BAR.SYNC.DEFER_BLOCKING 0x0 ;  /* 0x0000000000007b1d */ /* 0x000fec0000010000 */
[----:B------:R0:W5:Y:S01]  /*0180*/  LDG.E R21, desc[UR6][R2.64] ;  /* 0x0000000602157981 */ /* 0x000162000c1e1900 */
[----:B------:R-:W-:Y:S01]  /*0190*/  UIADD3 UR4, UPT, UPT, UR4, 0x8, URZ ;  /* 0x0000000804047890 */ /* 0x000fe2000fffe0ff */
[----:B------:R-:W-:-:S11]  /*01a0*/  UMOV UR5, 0x8 ;  /* 0x0000000800057882 */ /* 0x000fd60000000000 */
.L_x_0:
[----:B------:R-:W1:Y:S01]  /*01b0*/  LDS.64 R22, [UR4+-0x8] ;  /* 0xfffff804ff167984 */ /* 0x000e620008000a00 */
[----:B------:R-:W-:-:S03]  /*01c0*/  UIADD3 UR5, UPT, UPT, UR5, 0x190, URZ ;  /* 0x0000019005057890 */ /* 0x000fc6000fffe0ff */
[----:B------:R-:W2:Y:S01]  /*01d0*/  LDS.64 R24, [UR4] ;  /* 0x00000004ff187984 */ /* 0x000ea20008000a00 */
[----:B------:R-:W-:-:S03]  /*01e0*/  UISETP.NE.AND UP0, UPT, UR5, 0x7d8, UPT ;  /* 0x000007d80500788c */ /* 0x000fc6000bf05270 */
[----:B------:R-:W3:Y:S04]  /*01f0*/  LDS.64 R14, [UR4+0x8] ;  /* 0x00000804ff0e7984 */ /* 0x000ee80008000a00 */
[----:B------:R-:W4:Y:S04]  /*0200*/  LDS.64 R12, [UR4+0x10] ;  /* 0x00001004ff0c7984 */ /* 0x000f280008000a00 */
[----:B------:R-:W4:Y:S04]  /*0210*/  LDS.64 R10, [UR4+0x18] ;  /* 0x00001804ff0a7984 */ /* 0x000f280008000a00 */
[----:B0-----:R-:W0:Y:S04]  /*0220*/  LDS.64 R8, [UR4+0x20] ;  /* 0x00002004ff087984 */ /* 0x001e280008000a00 */
[----:B------:R-:W0:Y:S04]  /*0230*/  LDS.64 R6, [UR4+0x28] ;  /* 0x00002804ff067984 */ /* 0x000e280008000a00 */
[----:B------:R-:W0:Y:S04]  /*0240*/  LDS.64 R4, [UR4+0x30] ;  /* 0x00003004ff047984 */ /* 0x000e280008000a00 */
[----:B------:R-:W0:Y:S04]  /*0250*/  LDS.64 R16, [UR4+0x38] ;  /* 0x00003804ff107984 */ /* 0x000e280008000a00 */
[----:B------:R-:W0:Y:S01]  /*0260*/  LDS.64 R18, [UR4+0x40] ;  /* 0x00004004ff127984 */ /* 0x000e220008000a00 */
[----:B-1---5:R-:W-:-:S03]  /*0270*/  IADD3 R21, PT, PT, R23, R22, R21 ;  /* 0x0000001617157210 */ /* 0x022fc60007ffe015 */
[----:B------:R-:W1:Y:S01]  /*0280*/  LDS.64 R22, [UR4+0x48] ;  /* 0x00004804ff167984 */ /* 0x000e620008000a00 */
[----:B--2---:R-:W-:-:S03]  /*0290*/  IADD3 R24, PT, PT, R25, R24, R21 ;  /* 0x0000001819187210 */ /* 0x004fc60007ffe015 */
[----:B------:R-:W2:Y:S01]  /*02a0*/  LDS.64 R20, [UR4+0x50] ;  /* 0x00005004ff147984 */ /* 0x000ea20008000a00 */
[----:B---3--:R-:W-:-:S03]  /*02b0*/  IADD3 R24, PT, PT, R15, R14, R24 ;  /* 0x0000000e0f187210 */ /* 0x008fc60007ffe018 */
[----:B------:R-:W3:Y:S01]  /*02c0*/  LDS.64 R14, [UR4+0x58] ;  /* 0x00005804ff0e7984 */ /* 0x000ee20008000a00 */
[----:B----4-:R-:W-:-:S03]  /*02d0*/  IADD3 R24, PT, PT, R13, R12, R24 ;  /* 0x0000000c0d187210 */ /* 0x010fc60007ffe018 */
[----:B------:R-:W4:Y:S01]  /*02e0*/  LDS.64 R12, [UR4+0x60] ;  /* 0x00006004ff0c7984 */ /* 0x000f220008000a00 */
[----:B------:R-:W-:-:S03]  /*02f0*/  IADD3 R24, PT, PT, R11, R10, R24 ;  /* 0x0000000a0b187210 */ /* 0x000fc60007ffe018 */
[----:B------:R-:W4:Y:S01]  /*0300*/  LDS.64 R10, [UR4+0x68] ;  /* 0x00006804ff0a7984 */ /* 0x000f220008000a00 */
[----:B0-----:R-:W-:-:S03]  /*0310*/  IADD3 R24, PT, PT, R9, R8, R24 ;  /* 0x0000000809187210 */ /* 0x001fc60007ffe018 */
[----:B------:R-:W0:Y:S01]  /*0320*/  LDS.64 R8, [UR4+0x70] ;  /* 0x00007004ff087984 */ /* 0x000e220008000a00 */
[----:B------:R-:W-:-:S03]  /*0330*/  IADD3 R24, PT, PT, R7, R6, R24 ;  /* 0x0000000607187210 */ /* 0x000fc60007ffe018 */
[----:B------:R-:W0:Y:S01]  /*0340*/  LDS.64 R6, [UR4+0x78] ;  /* 0x00007804ff067984 */ /* 0x000e220008000a00 */
[----:B------:R-:W-:-:S03]  /*0350*/  IADD3 R24, PT, PT, R5, R4, R24 ;  /* 0x0000000405187210 */ /* 0x000fc60007ffe018 */
[----:B------:R-:W0:Y:S01]  /*0360*/  LDS.64 R4, [UR4+0x80] ;  /* 0x00008004ff047984 */ /* 0x000e220008000a00 */
[----:B------:R-:W-:-:S03]  /*0370*/  IADD3 R24, PT, PT, R17, R16, R24 ;  /* 0x0000001011187210 */ /* 0x000fc60007ffe018 */
[----:B------:R-:W0:Y:S01]  /*0380*/  LDS.64 R16, [UR4+0x88] ;  /* 0x00008804ff107984 */ /* 0x000e220008000a00 */
[----:B------:R-:W-:-:S03]  /*0390*/  IADD3 R24, PT, PT, R19, R18, R24 ;  /* 0x0000001213187210 */ /* 0x000fc60007ffe018 */
[----:B------:R-:W0:Y:S01]  /*03a0*/  LDS.64 R18, [UR4+0x90] ;  /* 0x00009004ff127984 */ /* 0x000e220008000a00 */
[----:B-1----:R-:W-:-:S03]  /*03b0*/  IADD3 R24, PT, PT, R23, R22, R24 ;  /* 0x0000001617187210 */ /* 0x002fc60007ffe018 */
        /* <DEDUP_REMOVED lines=59> */
[----:B------:R-:W-:Y:S01]  /*0770*/  UIADD3 UR4, UPT, UPT, UR4, 0x190, URZ ;  /* 0x0000019004047890 */ /* 0x000fe2000fffe0ff */
[----:B-1----:R-:W-:-:S04]  /*0780*/  IADD3 R22, PT, PT, R23, R22, R24 ;  /* 0x0000001617167210 */ /* 0x002fc80007ffe018 */
[----:B--2---:R-:W-:-:S04]  /*0790*/  IADD3 R20, PT, PT, R21, R20, R22 ;  /* 0x0000001415147210 */ /* 0x004fc80007ffe016 */
[----:B---3--:R-:W-:-:S04]  /*07a0*/  IADD3 R14, PT, PT, R15, R14, R20 ;  /* 0x0000000e0f0e7210 */ /* 0x008fc80007ffe014 */
[----:B----4-:R-:W-:-:S04]  /*07b0*/  IADD3 R12, PT, PT, R13, R12, R14 ;  /* 0x0000000c0d0c7210 */ /* 0x010fc80007ffe00e */
[----:B------:R-:W-:-:S04]  /*07c0*/  IADD3 R10, PT, PT, R11, R10, R12 ;  /* 0x0000000a0b0a7210 */ /* 0x000fc80007ffe00c */
[----:B0-----:R-:W-:-:S04]  /*07d0*/  IADD3 R8, PT, PT, R9, R8, R10 ;  /* 0x0000000809087210 */ /* 0x001fc80007ffe00a */
[----:B------:R-:W-:-:S04]  /*07e0*/  IADD3 R6, PT, PT, R7, R6, R8 ;  /* 0x0000000607067210 */ /* 0x000fc80007ffe008 */
[----:B------:R-:W-:-:S04]  /*07f0*/  IADD3 R4, PT, PT, R5, R4, R6 ;  /* 0x0000000405047210 */ /* 0x000fc80007ffe006 */
[----:B------:R-:W-:-:S04]  /*0800*/  IADD3 R16, PT, PT, R17, R16, R4 ;  /* 0x0000001011107210 */ /* 0x000fc80007ffe004 */
[----:B------:R-:W-:Y:S01]  /*0810*/  IADD3 R21, PT, PT, R19, R18, R16 ;  /* 0x0000001213157210 */ /* 0x000fe20007ffe010 */
[----:B------:R-:W-:Y:S06]  /*0820*/  BRA.U UP0, `(.L_x_0) ;  /* 0xfffffff900607547 */ /* 0x000fec000b83ffff */
[----:B------:R-:W-:Y:S01]  /*0830*/  STG.E desc[UR6][R2.64], R21 ;  /* 0x0000001502007986 */ /* 0x000fe2000c101906 */
[----:B------:R-:W-:Y:S05]  /*0840*/  EXIT ;  /* 0x000000000000794d */ /* 0x000fea0003800000 */
.L_x_1:
[----:B------:R-:W-:-:S00]  /*0850*/  BRA `(.L_x_1) ;  /* 0xfffffffc00fc7947 */ /* 0x000fc0000383ffff */
[----:B------:R-:W-:-:S00]  /*0860*/  NOP ;  /* 0x0000000000007918 */ /* 0x000fc00000000000 */
        /* <DEDUP_REMOVED lines=9> */
.L_x_2:


//--------------------- .nv.shared._Z15matrix_multiplyPiS_S_ --------------------------
	.section	.nv.shared._Z15matrix_multiplyPiS_S_,"aw",@nobits
	.sectionflags	@""
	.align	4
.nv.shared._Z15matrix_multiplyPiS_S_:
	.zero		3024


//--------------------- .nv.shared.reserved.0     --------------------------
	.section	.nv.shared.reserved.0,"aw",@nobits
	.weak		__nv_reservedSMEM_offset_0_alias
	.size		__nv_reservedSMEM_offset_0_alias, 0, 64
	.other		__nv_reservedSMEM_offset_0_alias,@"STO_CUDA_RESERVED_SHARED STV_DEFAULT"
__nv_reservedSMEM_offset_0_alias:
	.zero		0
	.zero		64


//--------------------- .nv.constant0._Z15matrix_multiplyPiS_S_ --------------------------
	.section	.nv.constant0._Z15matrix_multiplyPiS_S_,"a",@progbits
	.sectionflags	@""
	.align	4
.nv.constant0._Z15matrix_multiplyPiS_S_:
	.zero		920


//--------------------- SYMBOLS --------------------------

	.type		.nv.reservedSmem.offset0,@object
	.size		.nv.reservedSmem.offset0,0x4
	.type		.nv.reservedSmem.cap,@object
	.size		.nv.reservedSmem.cap,0x4
